//
// Generated by NVIDIA NVVM Compiler
//
// Compiler Build ID: CL-36424714
// Cuda compilation tools, release 13.0, V13.0.88
// Based on NVVM 20.0.0
//

.version 9.0
.target sm_100
.address_size 64

	// .globl	_Z12BFS_paralleliSt6vectorIS_IfSaIfEESaIS1_EE

.visible .entry _Z12BFS_paralleliSt6vectorIS_IfSaIfEESaIS1_EE(
	.param .u32 _Z12BFS_paralleliSt6vectorIS_IfSaIfEESaIS1_EE_param_0,
	.param .align 8 .b8 _Z12BFS_paralleliSt6vectorIS_IfSaIfEESaIS1_EE_param_1[24]
)
{


	ret;

}


// ===== COMPILED SASS (sm_100) =====

	.target	sm_100

	.elftype	@"ET_EXEC"


//--------------------- .note.nv.tkinfo           --------------------------
	.section	.note.nv.tkinfo,"",@"SHT_NOTE"
	.sectionflags	@"SHF_NOTE_NV_TKINFO"
	.tkinfo
        /*0018*/ 	.word	0x00000002
        /*0030*/ 	.string	""
        /*0030*/ 	.string	"ptxas"
        /*0030*/ 	.string	"Cuda compilation tools, release 13.0, V13.0.88"
        /*0030*/ 	.string	"Build cuda_13.0.r13.0/compiler.36424714_0"
        /*0030*/ 	.string	"-arch sm_100 -m 64 "



//--------------------- .note.nv.cuinfo           --------------------------
	.section	.note.nv.cuinfo,"",@"SHT_NOTE"
	.sectionflags	@"SHF_NOTE_NV_CUINFO"
        /*0018*/ 	.short	0x0002
        /*001a*/ 	.short	0x0064
        /*001c*/ 	.short	0x0082
	.zero		2


//--------------------- .nv.info                  --------------------------
	.section	.nv.info,"",@"SHT_CUDA_INFO"
	.align	4


	//----- nvinfo : EIATTR_REGCOUNT
	.align		4
        /*0000*/ 	.byte	0x04, 0x2f
        /*0002*/ 	.short	(.L_1 - .L_0)
	.align		4
.L_0:
        /*0004*/ 	.word	index@(_Z12BFS_paralleliSt6vectorIS_IfSaIfEESaIS1_EE)
        /*0008*/ 	.word	0x00000004


	//----- nvinfo : EIATTR_FRAME_SIZE
	.align		4
.L_1:
        /*000c*/ 	.byte	0x04, 0x11
        /*000e*/ 	.short	(.L_3 - .L_2)
	.align		4
.L_2:
        /*0010*/ 	.word	index@(_Z12BFS_paralleliSt6vectorIS_IfSaIfEESaIS1_EE)
        /*0014*/ 	.word	0x00000000


	//----- nvinfo : EIATTR_MIN_STACK_SIZE
	.align		4
.L_3:
        /*0018*/ 	.byte	0x04, 0x12
        /*001a*/ 	.short	(.L_5 - .L_4)
	.align		4
.L_4:
        /*001c*/ 	.word	index@(_Z12BFS_paralleliSt6vectorIS_IfSaIfEESaIS1_EE)
        /*0020*/ 	.word	0x00000000
.L_5:


//--------------------- .nv.compat                --------------------------
	.section	.nv.compat,"",@"SHT_CUDA_COMPAT_INFO"
	.align	4
        /*0000*/ 	.byte	0x02, 0x09, 0x00, 0x00, 0x02, 0x02, 0x01, 0x00, 0x02, 0x05, 0x05, 0x00, 0x03, 0x07, 0x01, 0x01
        /*0010*/ 	.byte	0x02, 0x03, 0x00, 0x00, 0x02, 0x06, 0x01, 0x00, 0x04, 0x0b, 0x08, 0x00, 0x09, 0x00, 0x00, 0x00
        /*0020*/ 	.byte	0x00, 0x00, 0x00, 0x00


//--------------------- .nv.info._Z12BFS_paralleliSt6vectorIS_IfSaIfEESaIS1_EE --------------------------
	.section	.nv.info._Z12BFS_paralleliSt6vectorIS_IfSaIfEESaIS1_EE,"",@"SHT_CUDA_INFO"
	.sectionflags	@""
	.align	4


	//----- nvinfo : EIATTR_CUDA_API_VERSION
	.align		4
        /*0000*/ 	.byte	0x04, 0x37
        /*0002*/ 	.short	(.L_7 - .L_6)
.L_6:
        /*0004*/ 	.word	0x00000082


	//----- nvinfo : EIATTR_KPARAM_INFO
	.align		4
.L_7:
        /*0008*/ 	.byte	0x04, 0x17
        /*000a*/ 	.short	(.L_9 - .L_8)
.L_8:
        /*000c*/ 	.word	0x00000000
        /*0010*/ 	.short	0x0001
        /*0012*/ 	.short	0x0008
        /*0014*/ 	.byte	0x00, 0xf0, 0x61, 0x00


	//----- nvinfo : EIATTR_KPARAM_INFO
	.align		4
.L_9:
        /*0018*/ 	.byte	0x04, 0x17
        /*001a*/ 	.short	(.L_11 - .L_10)
.L_10:
        /*001c*/ 	.word	0x00000000
        /*0020*/ 	.short	0x0000
        /*0022*/ 	.short	0x0000
        /*0024*/ 	.byte	0x00, 0xf0, 0x11, 0x00


	//----- nvinfo : EIATTR_SPARSE_MMA_MASK
	.align		4
.L_11:
        /*0028*/ 	.byte	0x03, 0x50
        /*002a*/ 	.short	0x0000


	//----- nvinfo : EIATTR_MAXREG_COUNT
	.align		4
        /*002c*/ 	.byte	0x03, 0x1b
        /*002e*/ 	.short	0x00ff


	//----- nvinfo : EIATTR_MERCURY_ISA_VERSION
	.align		4
        /*0030*/ 	.byte	0x03, 0x5f
        /*0032*/ 	.short	0x0101


	//----- nvinfo : EIATTR_VRC_CTA_INIT_COUNT
	.align		4
        /*0034*/ 	.byte	0x02, 0x4a
	.zero		1
	.zero		1


	//----- nvinfo : EIATTR_EXIT_INSTR_OFFSETS
	.align		4
        /*0038*/ 	.byte	0x04, 0x1c
        /*003a*/ 	.short	(.L_13 - .L_12)


	//   ....[0]....
.L_12:
        /*003c*/ 	.word	0x00000010


	//----- nvinfo : EIATTR_CBANK_PARAM_SIZE
	.align		4
.L_13:
        /*0040*/ 	.byte	0x03, 0x19
        /*0042*/ 	.short	0x0020


	//----- nvinfo : EIATTR_PARAM_CBANK
	.align		4
        /*0044*/ 	.byte	0x04, 0x0a
        /*0046*/ 	.short	(.L_15 - .L_14)
	.align		4
.L_14:
        /*0048*/ 	.word	index@(.nv.constant0._Z12BFS_paralleliSt6vectorIS_IfSaIfEESaIS1_EE)
        /*004c*/ 	.short	0x0380
        /*004e*/ 	.short	0x0020


	//----- nvinfo : EIATTR_SW_WAR
	.align		4
.L_15:
        /*0050*/ 	.byte	0x04, 0x36
        /*0052*/ 	.short	(.L_17 - .L_16)
.L_16:
        /*0054*/ 	.word	0x00000008
.L_17:


//--------------------- .nv.callgraph             --------------------------
	.section	.nv.callgraph,"",@"SHT_CUDA_CALLGRAPH"
	.align	4
	.sectionentsize	8
	.align		4
        /*0000*/ 	.word	0x00000000
	.align		4
        /*0004*/ 	.word	0xffffffff
	.align		4
        /*0008*/ 	.word	0x00000000
	.align		4
        /*000c*/ 	.word	0xfffffffe
	.align		4
        /*0010*/ 	.word	0x00000000
	.align		4
        /*0014*/ 	.word	0xfffffffd
	.align		4
        /*0018*/ 	.word	0x00000000
	.align		4
        /*001c*/ 	.word	0xfffffffc


//--------------------- .text._Z12BFS_paralleliSt6vectorIS_IfSaIfEESaIS1_EE --------------------------
	.section	.text._Z12BFS_paralleliSt6vectorIS_IfSaIfEESaIS1_EE,"ax",@progbits
	.align	128
        .global         _Z12BFS_paralleliSt6vectorIS_IfSaIfEESaIS1_EE
        .type           _Z12BFS_paralleliSt6vectorIS_IfSaIfEESaIS1_EE,@function
        .size           _Z12BFS_paralleliSt6vectorIS_IfSaIfEESaIS1_EE,(.L_x_1 - _Z12BFS_paralleliSt6vectorIS_IfSaIfEESaIS1_EE)
        .other          _Z12BFS_paralleliSt6vectorIS_IfSaIfEESaIS1_EE,@"STO_CUDA_ENTRY STV_DEFAULT"
_Z12BFS_paralleliSt6vectorIS_IfSaIfEESaIS1_EE:
.text._Z12BFS_paralleliSt6vectorIS_IfSaIfEESaIS1_EE:
[----:B------:R-:W-:Y:S01]  /*0000*/  LDC R1, c[0x0][0x37c] ;  /* 0x0000df00ff017b82 */ /* 0x000fe20000000800 */
[----:B------:R-:W-:Y:S05]  /*0010*/  EXIT ;  /* 0x000000000000794d */ /* 0x000fea0003800000 */
.L_x_0:
[----:B------:R-:W-:-:S00]  /*0020*/  BRA `(.L_x_0) ;  /* 0xfffffffc00fc7947 */ /* 0x000fc0000383ffff */
[----:B------:R-:W-:-:S00]  /*0030*/  NOP ;  /* 0x0000000000007918 */ /* 0x000fc00000000000 */
        /* <DEDUP_REMOVED lines=12> */
.L_x_1:


//--------------------- .nv.shared.reserved.0     --------------------------
	.section	.nv.shared.reserved.0,"aw",@nobits
	.weak		__nv_reservedSMEM_offset_0_alias
	.size		__nv_reservedSMEM_offset_0_alias, 0, 64
	.other		__nv_reservedSMEM_offset_0_alias,@"STO_CUDA_RESERVED_SHARED STV_DEFAULT"
__nv_reservedSMEM_offset_0_alias:
	.zero		0
	.zero		64


//--------------------- .nv.constant0._Z12BFS_paralleliSt6vectorIS_IfSaIfEESaIS1_EE --------------------------
	.section	.nv.constant0._Z12BFS_paralleliSt6vectorIS_IfSaIfEESaIS1_EE,"a",@progbits
	.sectionflags	@""
	.align	4
.nv.constant0._Z12BFS_paralleliSt6vectorIS_IfSaIfEESaIS1_EE:
	.zero		928


//--------------------- SYMBOLS --------------------------

	.type		.nv.reservedSmem.offset0,@object
	.size		.nv.reservedSmem.offset0,0x4
